//
// Generated by NVIDIA NVVM Compiler
//
// Compiler Build ID: CL-36424714
// Cuda compilation tools, release 13.0, V13.0.88
// Based on NVVM 20.0.0
//

.version 9.0
.target sm_100
.address_size 64

	// .globl	_Z13dev_lapl_iterPfPKfffii

.visible .entry _Z13dev_lapl_iterPfPKfffii(
	.param .u64 .ptr .align 1 _Z13dev_lapl_iterPfPKfffii_param_0,
	.param .u64 .ptr .align 1 _Z13dev_lapl_iterPfPKfffii_param_1,
	.param .f32 _Z13dev_lapl_iterPfPKfffii_param_2,
	.param .f32 _Z13dev_lapl_iterPfPKfffii_param_3,
	.param .u32 _Z13dev_lapl_iterPfPKfffii_param_4,
	.param .u32 _Z13dev_lapl_iterPfPKfffii_param_5
)
{
	.reg .b32 	%r<24>;
	.reg .b32 	%f<13>;
	.reg .b64 	%rd<16>;

	ld.param.u64 	%rd1, [_Z13dev_lapl_iterPfPKfffii_param_0];
	ld.param.u64 	%rd2, [_Z13dev_lapl_iterPfPKfffii_param_1];
	ld.param.f32 	%f1, [_Z13dev_lapl_iterPfPKfffii_param_2];
	ld.param.f32 	%f2, [_Z13dev_lapl_iterPfPKfffii_param_3];
	ld.param.u32 	%r1, [_Z13dev_lapl_iterPfPKfffii_param_4];
	ld.param.u32 	%r2, [_Z13dev_lapl_iterPfPKfffii_param_5];
	cvta.to.global.u64 	%rd3, %rd1;
	cvta.to.global.u64 	%rd4, %rd2;
	mov.u32 	%r3, %ctaid.x;
	mov.u32 	%r4, %ntid.x;
	mov.u32 	%r5, %tid.x;
	mad.lo.s32 	%r6, %r3, %r4, %r5;
	div.s32 	%r7, %r6, %r1;
	mul.lo.s32 	%r8, %r7, %r1;
	sub.s32 	%r9, %r6, %r8;
	add.s32 	%r10, %r9, 1;
	rem.s32 	%r11, %r10, %r1;
	add.s32 	%r12, %r8, %r11;
	add.s32 	%r13, %r1, %r9;
	add.s32 	%r14, %r13, -1;
	rem.s32 	%r15, %r14, %r1;
	add.s32 	%r16, %r15, %r8;
	add.s32 	%r17, %r7, 1;
	rem.s32 	%r18, %r17, %r2;
	mad.lo.s32 	%r19, %r18, %r1, %r9;
	add.s32 	%r20, %r2, %r7;
	add.s32 	%r21, %r20, -1;
	rem.s32 	%r22, %r21, %r2;
	mad.lo.s32 	%r23, %r22, %r1, %r9;
	mul.wide.s32 	%rd5, %r6, 4;
	add.s64 	%rd6, %rd4, %rd5;
	ld.global.f32 	%f3, [%rd6];
	mul.wide.s32 	%rd7, %r12, 4;
	add.s64 	%rd8, %rd4, %rd7;
	ld.global.f32 	%f4, [%rd8];
	mul.wide.s32 	%rd9, %r16, 4;
	add.s64 	%rd10, %rd4, %rd9;
	ld.global.f32 	%f5, [%rd10];
	add.f32 	%f6, %f4, %f5;
	mul.wide.s32 	%rd11, %r19, 4;
	add.s64 	%rd12, %rd4, %rd11;
	ld.global.f32 	%f7, [%rd12];
	add.f32 	%f8, %f6, %f7;
	mul.wide.s32 	%rd13, %r23, 4;
	add.s64 	%rd14, %rd4, %rd13;
	ld.global.f32 	%f9, [%rd14];
	add.f32 	%f10, %f8, %f9;
	mul.f32 	%f11, %f1, %f10;
	fma.rn.f32 	%f12, %f2, %f3, %f11;
	add.s64 	%rd15, %rd3, %rd5;
	st.global.f32 	[%rd15], %f12;
	ret;

}


// ===== COMPILED SASS (sm_100) =====

	.target	sm_100

	.elftype	@"ET_EXEC"


//--------------------- .note.nv.tkinfo           --------------------------
	.section	.note.nv.tkinfo,"",@"SHT_NOTE"
	.sectionflags	@"SHF_NOTE_NV_TKINFO"
	.tkinfo
        /*0018*/ 	.word	0x00000002
        /*0030*/ 	.string	""
        /*0030*/ 	.string	"ptxas"
        /*0030*/ 	.string	"Cuda compilation tools, release 13.0, V13.0.88"
        /*0030*/ 	.string	"Build cuda_13.0.r13.0/compiler.36424714_0"
        /*0030*/ 	.string	"-arch sm_100 -m 64 "



//--------------------- .note.nv.cuinfo           --------------------------
	.section	.note.nv.cuinfo,"",@"SHT_NOTE"
	.sectionflags	@"SHF_NOTE_NV_CUINFO"
        /*0018*/ 	.short	0x0002
        /*001a*/ 	.short	0x0064
        /*001c*/ 	.short	0x0082
	.zero		2


//--------------------- .nv.info                  --------------------------
	.section	.nv.info,"",@"SHT_CUDA_INFO"
	.align	4


	//----- nvinfo : EIATTR_REGCOUNT
	.align		4
        /*0000*/ 	.byte	0x04, 0x2f
        /*0002*/ 	.short	(.L_1 - .L_0)
	.align		4
.L_0:
        /*0004*/ 	.word	index@(_Z13dev_lapl_iterPfPKfffii)
        /*0008*/ 	.word	0x0000001b


	//----- nvinfo : EIATTR_FRAME_SIZE
	.align		4
.L_1:
        /*000c*/ 	.byte	0x04, 0x11
        /*000e*/ 	.short	(.L_3 - .L_2)
	.align		4
.L_2:
        /*0010*/ 	.word	index@(_Z13dev_lapl_iterPfPKfffii)
        /*0014*/ 	.word	0x00000000


	//----- nvinfo : EIATTR_MIN_STACK_SIZE
	.align		4
.L_3:
        /*0018*/ 	.byte	0x04, 0x12
        /*001a*/ 	.short	(.L_5 - .L_4)
	.align		4
.L_4:
        /*001c*/ 	.word	index@(_Z13dev_lapl_iterPfPKfffii)
        /*0020*/ 	.word	0x00000000
.L_5:


//--------------------- .nv.compat                --------------------------
	.section	.nv.compat,"",@"SHT_CUDA_COMPAT_INFO"
	.align	4
        /*0000*/ 	.byte	0x02, 0x09, 0x00, 0x00, 0x02, 0x02, 0x01, 0x00, 0x02, 0x05, 0x05, 0x00, 0x03, 0x07, 0x01, 0x01
        /*0010*/ 	.byte	0x02, 0x03, 0x00, 0x00, 0x02, 0x06, 0x01, 0x00, 0x04, 0x0b, 0x08, 0x00, 0x09, 0x00, 0x00, 0x00
        /*0020*/ 	.byte	0x00, 0x00, 0x00, 0x00


//--------------------- .nv.info._Z13dev_lapl_iterPfPKfffii --------------------------
	.section	.nv.info._Z13dev_lapl_iterPfPKfffii,"",@"SHT_CUDA_INFO"
	.sectionflags	@""
	.align	4


	//----- nvinfo : EIATTR_CUDA_API_VERSION
	.align		4
        /*0000*/ 	.byte	0x04, 0x37
        /*0002*/ 	.short	(.L_7 - .L_6)
.L_6:
        /*0004*/ 	.word	0x00000082


	//----- nvinfo : EIATTR_KPARAM_INFO
	.align		4
.L_7:
        /*0008*/ 	.byte	0x04, 0x17
        /*000a*/ 	.short	(.L_9 - .L_8)
.L_8:
        /*000c*/ 	.word	0x00000000
        /*0010*/ 	.short	0x0005
        /*0012*/ 	.short	0x001c
        /*0014*/ 	.byte	0x00, 0xf0, 0x11, 0x00


	//----- nvinfo : EIATTR_KPARAM_INFO
	.align		4
.L_9:
        /*0018*/ 	.byte	0x04, 0x17
        /*001a*/ 	.short	(.L_11 - .L_10)
.L_10:
        /*001c*/ 	.word	0x00000000
        /*0020*/ 	.short	0x0004
        /*0022*/ 	.short	0x0018
        /*0024*/ 	.byte	0x00, 0xf0, 0x11, 0x00


	//----- nvinfo : EIATTR_KPARAM_INFO
	.align		4
.L_11:
        /*0028*/ 	.byte	0x04, 0x17
        /*002a*/ 	.short	(.L_13 - .L_12)
.L_12:
        /*002c*/ 	.word	0x00000000
        /*0030*/ 	.short	0x0003
        /*0032*/ 	.short	0x0014
        /*0034*/ 	.byte	0x00, 0xf0, 0x11, 0x00


	//----- nvinfo : EIATTR_KPARAM_INFO
	.align		4
.L_13:
        /*0038*/ 	.byte	0x04, 0x17
        /*003a*/ 	.short	(.L_15 - .L_14)
.L_14:
        /*003c*/ 	.word	0x00000000
        /*0040*/ 	.short	0x0002
        /*0042*/ 	.short	0x0010
        /*0044*/ 	.byte	0x00, 0xf0, 0x11, 0x00


	//----- nvinfo : EIATTR_KPARAM_INFO
	.align		4
.L_15:
        /*0048*/ 	.byte	0x04, 0x17
        /*004a*/ 	.short	(.L_17 - .L_16)
.L_16:
        /*004c*/ 	.word	0x00000000
        /*0050*/ 	.short	0x0001
        /*0052*/ 	.short	0x0008
        /*0054*/ 	.byte	0x00, 0xf5, 0x21, 0x00


	//----- nvinfo : EIATTR_KPARAM_INFO
	.align		4
.L_17:
        /*0058*/ 	.byte	0x04, 0x17
        /*005a*/ 	.short	(.L_19 - .L_18)
.L_18:
        /*005c*/ 	.word	0x00000000
        /*0060*/ 	.short	0x0000
        /*0062*/ 	.short	0x0000
        /*0064*/ 	.byte	0x00, 0xf5, 0x21, 0x00


	//----- nvinfo : EIATTR_SPARSE_MMA_MASK
	.align		4
.L_19:
        /*0068*/ 	.byte	0x03, 0x50
        /*006a*/ 	.short	0x0000


	//----- nvinfo : EIATTR_MAXREG_COUNT
	.align		4
        /*006c*/ 	.byte	0x03, 0x1b
        /*006e*/ 	.short	0x00ff


	//----- nvinfo : EIATTR_MERCURY_ISA_VERSION
	.align		4
        /*0070*/ 	.byte	0x03, 0x5f
        /*0072*/ 	.short	0x0101


	//----- nvinfo : EIATTR_VRC_CTA_INIT_COUNT
	.align		4
        /*0074*/ 	.byte	0x02, 0x4a
	.zero		1
	.zero		1


	//----- nvinfo : EIATTR_EXIT_INSTR_OFFSETS
	.align		4
        /*0078*/ 	.byte	0x04, 0x1c
        /*007a*/ 	.short	(.L_21 - .L_20)


	//   ....[0]....
.L_20:
        /*007c*/ 	.word	0x00000760


	//----- nvinfo : EIATTR_CBANK_PARAM_SIZE
	.align		4
.L_21:
        /*0080*/ 	.byte	0x03, 0x19
        /*0082*/ 	.short	0x0020


	//----- nvinfo : EIATTR_PARAM_CBANK
	.align		4
        /*0084*/ 	.byte	0x04, 0x0a
        /*0086*/ 	.short	(.L_23 - .L_22)
	.align		4
.L_22:
        /*0088*/ 	.word	index@(.nv.constant0._Z13dev_lapl_iterPfPKfffii)
        /*008c*/ 	.short	0x0380
        /*008e*/ 	.short	0x0020


	//----- nvinfo : EIATTR_SW_WAR
	.align		4
.L_23:
        /*0090*/ 	.byte	0x04, 0x36
        /*0092*/ 	.short	(.L_25 - .L_24)
.L_24:
        /*0094*/ 	.word	0x00000008
.L_25:


//--------------------- .nv.callgraph             --------------------------
	.section	.nv.callgraph,"",@"SHT_CUDA_CALLGRAPH"
	.align	4
	.sectionentsize	8
	.align		4
        /*0000*/ 	.word	0x00000000
	.align		4
        /*0004*/ 	.word	0xffffffff
	.align		4
        /*0008*/ 	.word	0x00000000
	.align		4
        /*000c*/ 	.word	0xfffffffe
	.align		4
        /*0010*/ 	.word	0x00000000
	.align		4
        /*0014*/ 	.word	0xfffffffd
	.align		4
        /*0018*/ 	.word	0x00000000
	.align		4
        /*001c*/ 	.word	0xfffffffc


//--------------------- .text._Z13dev_lapl_iterPfPKfffii --------------------------
	.section	.text._Z13dev_lapl_iterPfPKfffii,"ax",@progbits
	.align	128
        .global         _Z13dev_lapl_iterPfPKfffii
        .type           _Z13dev_lapl_iterPfPKfffii,@function
        .size           _Z13dev_lapl_iterPfPKfffii,(.L_x_1 - _Z13dev_lapl_iterPfPKfffii)
        .other          _Z13dev_lapl_iterPfPKfffii,@"STO_CUDA_ENTRY STV_DEFAULT"
_Z13dev_lapl_iterPfPKfffii:
.text._Z13dev_lapl_iterPfPKfffii:
[----:B------:R-:W-:Y:S08]  /*0000*/  LDC R1, c[0x0][0x37c] ;  /* 0x0000df00ff017b82 */ /* 0x000ff00000000800 */
[----:B------:R-:W0:Y:S01]  /*0010*/  LDC R5, c[0x0][0x398] ;  /* 0x0000e600ff057b82 */ /* 0x000e220000000800 */
[----:B------:R-:W1:Y:S01]  /*0020*/  S2R R9, SR_TID.X ;  /* 0x0000000000097919 */ /* 0x000e620000002100 */
[----:B------:R-:W2:Y:S06]  /*0030*/  LDCU.64 UR6, c[0x0][0x390] ;  /* 0x00007200ff0677ac */ /* 0x000eac0008000a00 */
[----:B------:R-:W1:Y:S08]  /*0040*/  S2UR UR4, SR_CTAID.X ;  /* 0x00000000000479c3 */ /* 0x000e700000002500 */
[----:B------:R-:W1:Y:S01]  /*0050*/  LDC R0, c[0x0][0x360] ;  /* 0x0000d800ff007b82 */ /* 0x000e620000000800 */
[----:B0-----:R-:W-:-:S07]  /*0060*/  IABS R4, R5 ;  /* 0x0000000500047213 */ /* 0x001fce0000000000 */
[----:B------:R-:W0:Y:S01]  /*0070*/  LDC R6, c[0x0][0x39c] ;  /* 0x0000e700ff067b82 */ /* 0x000e220000000800 */
[----:B------:R-:W3:Y:S01]  /*0080*/  I2F.RP R7, R4 ;  /* 0x0000000400077306 */ /* 0x000ee20000209400 */
[----:B-1----:R-:W-:Y:S01]  /*0090*/  IMAD R0, R0, UR4, R9 ;  /* 0x0000000400007c24 */ /* 0x002fe2000f8e0209 */
[----:B------:R-:W1:Y:S06]  /*00a0*/  LDCU.64 UR4, c[0x0][0x358] ;  /* 0x00006b00ff0477ac */ /* 0x000e6c0008000a00 */
[----:B---3--:R-:W3:Y:S02]  /*00b0*/  MUFU.RCP R7, R7 ;  /* 0x0000000700077308 */ /* 0x008ee40000001000 */
[----:B---3--:R-:W-:Y:S01]  /*00c0*/  VIADD R2, R7, 0xffffffe ;  /* 0x0ffffffe07027836 */ /* 0x008fe20000000000 */
[----:B------:R-:W-:-:S05]  /*00d0*/  IABS R7, R0 ;  /* 0x0000000000077213 */ /* 0x000fca0000000000 */
[----:B------:R3:W4:Y:S02]  /*00e0*/  F2I.FTZ.U32.TRUNC.NTZ R3, R2 ;  /* 0x0000000200037305 */ /* 0x000724000021f000 */
[----:B---3--:R-:W-:Y:S02]  /*00f0*/  HFMA2 R2, -RZ, RZ, 0, 0 ;  /* 0x00000000ff027431 */ /* 0x008fe400000001ff */
[----:B----4-:R-:W-:-:S04]  /*0100*/  IMAD.MOV R11, RZ, RZ, -R3 ;  /* 0x000000ffff0b7224 */ /* 0x010fc800078e0a03 */
[----:B------:R-:W-:-:S04]  /*0110*/  IMAD R11, R11, R4, RZ ;  /* 0x000000040b0b7224 */ /* 0x000fc800078e02ff */
[----:B------:R-:W-:-:S04]  /*0120*/  IMAD.HI.U32 R11, R3, R11, R2 ;  /* 0x0000000b030b7227 */ /* 0x000fc800078e0002 */
[----:B------:R-:W-:Y:S01]  /*0130*/  IMAD.MOV.U32 R3, RZ, RZ, R7 ;  /* 0x000000ffff037224 */ /* 0x000fe200078e0007 */
[----:B0-----:R-:W-:-:S03]  /*0140*/  IABS R7, R6 ;  /* 0x0000000600077213 */ /* 0x001fc60000000000 */
[----:B------:R-:W-:Y:S01]  /*0150*/  IMAD.HI.U32 R8, R11, R3, RZ ;  /* 0x000000030b087227 */ /* 0x000fe200078e00ff */
[----:B------:R-:W0:Y:S04]  /*0160*/  I2F.RP R9, R7 ;  /* 0x0000000700097306 */ /* 0x000e280000209400 */
[----:B------:R-:W-:-:S05]  /*0170*/  IADD3 R2, PT, PT, -R8, RZ, RZ ;  /* 0x000000ff08027210 */ /* 0x000fca0007ffe1ff */
[----:B------:R-:W-:Y:S01]  /*0180*/  IMAD R3, R4, R2, R3 ;  /* 0x0000000204037224 */ /* 0x000fe200078e0203 */
[----:B------:R-:W-:-:S04]  /*0190*/  LOP3.LUT R2, R0, R5, RZ, 0x3c, !PT ;  /* 0x0000000500027212 */ /* 0x000fc800078e3cff */
[----:B------:R-:W-:Y:S01]  /*01a0*/  ISETP.GT.U32.AND P1, PT, R4, R3, PT ;  /* 0x000000030400720c */ /* 0x000fe20003f24070 */
[----:B0-----:R-:W0:Y:S01]  /*01b0*/  MUFU.RCP R9, R9 ;  /* 0x0000000900097308 */ /* 0x001e220000001000 */
[----:B------:R-:W-:-:S11]  /*01c0*/  ISETP.GE.AND P2, PT, R2, RZ, PT ;  /* 0x000000ff0200720c */ /* 0x000fd60003f46270 */
[----:B------:R-:W-:Y:S01]  /*01d0*/  @!P1 IMAD.IADD R3, R3, 0x1, -R4 ;  /* 0x0000000103039824 */ /* 0x000fe200078e0a04 */
[----:B------:R-:W-:Y:S02]  /*01e0*/  @!P1 IADD3 R8, PT, PT, R8, 0x1, RZ ;  /* 0x0000000108089810 */ /* 0x000fe40007ffe0ff */
[----:B------:R-:W-:Y:S02]  /*01f0*/  ISETP.NE.AND P1, PT, R5, RZ, PT ;  /* 0x000000ff0500720c */ /* 0x000fe40003f25270 */
[----:B------:R-:W-:Y:S01]  /*0200*/  ISETP.GE.U32.AND P0, PT, R3, R4, PT ;  /* 0x000000040300720c */ /* 0x000fe20003f06070 */
[----:B0-----:R-:W-:Y:S01]  /*0210*/  VIADD R2, R9, 0xffffffe ;  /* 0x0ffffffe09027836 */ /* 0x001fe20000000000 */
[----:B------:R-:W-:-:S03]  /*0220*/  LOP3.LUT R9, RZ, R5, RZ, 0x33, !PT ;  /* 0x00000005ff097212 */ /* 0x000fc600078e33ff */
[----:B------:R0:W3:Y:S08]  /*0230*/  F2I.FTZ.U32.TRUNC.NTZ R3, R2 ;  /* 0x0000000200037305 */ /* 0x0000f0000021f000 */
[----:B------:R-:W-:Y:S02]  /*0240*/  @P0 IADD3 R8, PT, PT, R8, 0x1, RZ ;  /* 0x0000000108080810 */ /* 0x000fe40007ffe0ff */
[----:B0-----:R-:W-:-:S03]  /*0250*/  MOV R2, RZ ;  /* 0x000000ff00027202 */ /* 0x001fc60000000f00 */
[----:B------:R-:W-:Y:S02]  /*0260*/  @!P2 IMAD.MOV R8, RZ, RZ, -R8 ;  /* 0x000000ffff08a224 */ /* 0x000fe400078e0a08 */
[----:B---3--:R-:W-:-:S03]  /*0270*/  IMAD.MOV R12, RZ, RZ, -R3 ;  /* 0x000000ffff0c7224 */ /* 0x008fc600078e0a03 */
[----:B------:R-:W-:Y:S01]  /*0280*/  SEL R10, R9, R8, !P1 ;  /* 0x00000008090a7207 */ /* 0x000fe20004800000 */
[----:B------:R-:W-:-:S03]  /*0290*/  IMAD R13, R12, R7, RZ ;  /* 0x000000070c0d7224 */ /* 0x000fc600078e02ff */
[C---:B------:R-:W-:Y:S01]  /*02a0*/  IADD3 R8, PT, PT, -R10.reuse, RZ, RZ ;  /* 0x000000ff0a087210 */ /* 0x040fe20007ffe1ff */
[----:B------:R-:W-:Y:S01]  /*02b0*/  IMAD.HI.U32 R3, R3, R13, R2 ;  /* 0x0000000d03037227 */ /* 0x000fe200078e0002 */
[C---:B------:R-:W-:Y:S02]  /*02c0*/  IADD3 R18, PT, PT, R10.reuse, 0x1, RZ ;  /* 0x000000010a127810 */ /* 0x040fe40007ffe0ff */
[----:B------:R-:W-:Y:S01]  /*02d0*/  IADD3 R16, PT, PT, R10, -0x1, R6 ;  /* 0xffffffff0a107810 */ /* 0x000fe20007ffe006 */
[----:B------:R-:W-:Y:S01]  /*02e0*/  IMAD R8, R5, R8, R0 ;  /* 0x0000000805087224 */ /* 0x000fe200078e0200 */
[----:B------:R-:W-:Y:S02]  /*02f0*/  IABS R22, R18 ;  /* 0x0000001200167213 */ /* 0x000fe40000000000 */
[----:B------:R-:W-:Y:S01]  /*0300*/  IABS R24, R16 ;  /* 0x0000001000187213 */ /* 0x000fe20000000000 */
[C---:B------:R-:W-:Y:S01]  /*0310*/  VIADD R20, R8.reuse, 0x1 ;  /* 0x0000000108147836 */ /* 0x040fe20000000000 */
[----:B------:R-:W-:Y:S01]  /*0320*/  IADD3 R19, PT, PT, R8, -0x1, R5 ;  /* 0xffffffff08137810 */ /* 0x000fe20007ffe005 */
[----:B------:R-:W-:-:S03]  /*0330*/  IMAD.HI.U32 R13, R3, R22, RZ ;  /* 0x00000016030d7227 */ /* 0x000fc600078e00ff */
[----:B------:R-:W-:Y:S01]  /*0340*/  IABS R12, R20 ;  /* 0x00000014000c7213 */ /* 0x000fe20000000000 */
[----:B------:R-:W-:Y:S01]  /*0350*/  IMAD.HI.U32 R3, R3, R24, RZ ;  /* 0x0000001803037227 */ /* 0x000fe200078e00ff */
[----:B------:R-:W-:-:S03]  /*0360*/  IABS R14, R19 ;  /* 0x00000013000e7213 */ /* 0x000fc60000000000 */
[----:B------:R-:W-:Y:S01]  /*0370*/  IMAD.HI.U32 R2, R11, R12, RZ ;  /* 0x0000000c0b027227 */ /* 0x000fe200078e00ff */
[----:B------:R-:W-:-:S03]  /*0380*/  IADD3 R3, PT, PT, -R3, RZ, RZ ;  /* 0x000000ff03037210 */ /* 0x000fc60007ffe1ff */
[----:B------:R-:W-:-:S04]  /*0390*/  IMAD.HI.U32 R11, R11, R14, RZ ;  /* 0x0000000e0b0b7227 */ /* 0x000fc800078e00ff */
[----:B------:R-:W-:Y:S01]  /*03a0*/  IMAD.MOV R15, RZ, RZ, -R2 ;  /* 0x000000ffff0f7224 */ /* 0x000fe200078e0a02 */
[----:B------:R-:W-:Y:S01]  /*03b0*/  IADD3 R17, PT, PT, -R11, RZ, RZ ;  /* 0x000000ff0b117210 */ /* 0x000fe20007ffe1ff */
[----:B------:R-:W-:Y:S02]  /*03c0*/  IMAD.MOV R2, RZ, RZ, -R13 ;  /* 0x000000ffff027224 */ /* 0x000fe400078e0a0d */
[C---:B------:R-:W-:Y:S02]  /*03d0*/  IMAD R11, R4.reuse, R15, R12 ;  /* 0x0000000f040b7224 */ /* 0x040fe400078e020c */
[C---:B------:R-:W-:Y:S02]  /*03e0*/  IMAD R13, R4.reuse, R17, R14 ;  /* 0x00000011040d7224 */ /* 0x040fe400078e020e */
[C---:B------:R-:W-:Y:S01]  /*03f0*/  IMAD R12, R7.reuse, R2, R22 ;  /* 0x00000002070c7224 */ /* 0x040fe200078e0216 */
[C---:B------:R-:W-:Y:S01]  /*0400*/  ISETP.GT.U32.AND P0, PT, R4.reuse, R11, PT ;  /* 0x0000000b0400720c */ /* 0x040fe20003f04070 */
[C---:B------:R-:W-:Y:S01]  /*0410*/  IMAD R14, R7.reuse, R3, R24 ;  /* 0x00000003070e7224 */ /* 0x040fe200078e0218 */
[----:B------:R-:W-:Y:S01]  /*0420*/  ISETP.GT.U32.AND P2, PT, R4, R13, PT ;  /* 0x0000000d0400720c */ /* 0x000fe20003f44070 */
[----:B------:R-:W0:Y:S01]  /*0430*/  LDC.64 R2, c[0x0][0x388] ;  /* 0x0000e200ff027b82 */ /* 0x000e220000000a00 */
[----:B------:R-:W-:-:S02]  /*0440*/  ISETP.GT.U32.AND P4, PT, R7, R12, PT ;  /* 0x0000000c0700720c */ /* 0x000fc40003f84070 */
[----:B------:R-:W-:-:S07]  /*0450*/  ISETP.GT.U32.AND P5, PT, R7, R14, PT ;  /* 0x0000000e0700720c */ /* 0x000fce0003fa4070 */
[----:B------:R-:W-:Y:S01]  /*0460*/  @!P0 IMAD.IADD R11, R11, 0x1, -R4 ;  /* 0x000000010b0b8824 */ /* 0x000fe200078e0a04 */
[----:B------:R-:W-:Y:S02]  /*0470*/  ISETP.GE.AND P0, PT, R20, RZ, PT ;  /* 0x000000ff1400720c */ /* 0x000fe40003f06270 */
[----:B------:R-:W-:Y:S01]  /*0480*/  @!P2 IADD3 R13, PT, PT, R13, -R4, RZ ;  /* 0x800000040d0da210 */ /* 0x000fe20007ffe0ff */
[----:B------:R-:W-:Y:S01]  /*0490*/  @!P4 IMAD.IADD R12, R12, 0x1, -R7 ;  /* 0x000000010c0cc824 */ /* 0x000fe200078e0a07 */
[C---:B------:R-:W-:Y:S02]  /*04a0*/  ISETP.GT.U32.AND P3, PT, R4.reuse, R11, PT ;  /* 0x0000000b0400720c */ /* 0x040fe40003f64070 */
[----:B------:R-:W-:Y:S02]  /*04b0*/  ISETP.GT.U32.AND P6, PT, R4, R13, PT ;  /* 0x0000000d0400720c */ /* 0x000fe40003fc4070 */
[----:B------:R-:W-:Y:S02]  /*04c0*/  @!P5 IADD3 R14, PT, PT, R14, -R7, RZ ;  /* 0x800000070e0ed210 */ /* 0x000fe40007ffe0ff */
[----:B------:R-:W-:-:S02]  /*04d0*/  ISETP.GT.U32.AND P5, PT, R7, R12, PT ;  /* 0x0000000c0700720c */ /* 0x000fc40003fa4070 */
[----:B------:R-:W-:Y:S02]  /*04e0*/  ISETP.GT.U32.AND P4, PT, R7, R14, PT ;  /* 0x0000000e0700720c */ /* 0x000fe40003f84070 */
[----:B------:R-:W-:-:S03]  /*04f0*/  ISETP.GE.AND P2, PT, R18, RZ, PT ;  /* 0x000000ff1200720c */ /* 0x000fc60003f46270 */
[----:B------:R-:W-:Y:S01]  /*0500*/  @!P3 IMAD.IADD R11, R11, 0x1, -R4 ;  /* 0x000000010b0bb824 */ /* 0x000fe200078e0a04 */
[----:B------:R-:W-:Y:S02]  /*0510*/  ISETP.GE.AND P3, PT, R19, RZ, PT ;  /* 0x000000ff1300720c */ /* 0x000fe40003f66270 */
[----:B------:R-:W-:Y:S01]  /*0520*/  @!P6 IADD3 R13, PT, PT, R13, -R4, RZ ;  /* 0x800000040d0de210 */ /* 0x000fe20007ffe0ff */
[----:B------:R-:W-:Y:S01]  /*0530*/  @!P0 IMAD.MOV R11, RZ, RZ, -R11 ;  /* 0x000000ffff0b8224 */ /* 0x000fe200078e0a0b */
[----:B------:R-:W-:Y:S01]  /*0540*/  ISETP.GE.AND P6, PT, R16, RZ, PT ;  /* 0x000000ff1000720c */ /* 0x000fe20003fc6270 */
[----:B------:R-:W-:Y:S02]  /*0550*/  @!P5 IMAD.IADD R12, R12, 0x1, -R7 ;  /* 0x000000010c0cd824 */ /* 0x000fe400078e0a07 */
[----:B------:R-:W-:Y:S02]  /*0560*/  @!P4 IADD3 R14, PT, PT, R14, -R7, RZ ;  /* 0x800000070e0ec210 */ /* 0x000fe40007ffe0ff */
[----:B------:R-:W-:Y:S01]  /*0570*/  @!P2 IMAD.MOV R12, RZ, RZ, -R12 ;  /* 0x000000ffff0ca224 */ /* 0x000fe200078e0a0c */
[----:B------:R-:W-:-:S02]  /*0580*/  SEL R11, R9, R11, !P1 ;  /* 0x0000000b090b7207 */ /* 0x000fc40004800000 */
[----:B------:R-:W-:Y:S02]  /*0590*/  ISETP.NE.AND P4, PT, R6, RZ, PT ;  /* 0x000000ff0600720c */ /* 0x000fe40003f85270 */
[----:B------:R-:W-:Y:S01]  /*05a0*/  @!P3 IADD3 R13, PT, PT, -R13, RZ, RZ ;  /* 0x000000ff0d0db210 */ /* 0x000fe20007ffe1ff */
[----:B------:R-:W-:Y:S01]  /*05b0*/  IMAD R11, R10, R5, R11 ;  /* 0x000000050a0b7224 */ /* 0x000fe200078e020b */
[----:B------:R-:W-:Y:S02]  /*05c0*/  LOP3.LUT R7, RZ, R6, RZ, 0x33, !PT ;  /* 0x00000006ff077212 */ /* 0x000fe400078e33ff */
[----:B------:R-:W-:Y:S02]  /*05d0*/  SEL R9, R9, R13, !P1 ;  /* 0x0000000d09097207 */ /* 0x000fe40004800000 */
[----:B------:R-:W-:Y:S02]  /*05e0*/  @!P6 IADD3 R14, PT, PT, -R14, RZ, RZ ;  /* 0x000000ff0e0ee210 */ /* 0x000fe40007ffe1ff */
[C---:B------:R-:W-:Y:S01]  /*05f0*/  SEL R12, R7.reuse, R12, !P4 ;  /* 0x0000000c070c7207 */ /* 0x040fe20006000000 */
[----:B------:R-:W-:Y:S01]  /*0600*/  IMAD R9, R10, R5, R9 ;  /* 0x000000050a097224 */ /* 0x000fe200078e0209 */
[----:B------:R-:W-:Y:S01]  /*0610*/  SEL R14, R7, R14, !P4 ;  /* 0x0000000e070e7207 */ /* 0x000fe20006000000 */
[----:B0-----:R-:W-:-:S04]  /*0620*/  IMAD.WIDE R6, R11, 0x4, R2 ;  /* 0x000000040b067825 */ /* 0x001fc800078e0202 */
[-C--:B------:R-:W-:Y:S02]  /*0630*/  IMAD R13, R12, R5.reuse, R8 ;  /* 0x000000050c0d7224 */ /* 0x080fe400078e0208 */
[----:B------:R-:W-:Y:S01]  /*0640*/  IMAD.WIDE R10, R9, 0x4, R2 ;  /* 0x00000004090a7825 */ /* 0x000fe200078e0202 */
[----:B-1----:R-:W3:Y:S03]  /*0650*/  LDG.E R6, desc[UR4][R6.64] ;  /* 0x0000000406067981 */ /* 0x002ee6000c1e1900 */
[----:B------:R-:W-:Y:S02]  /*0660*/  IMAD R9, R14, R5, R8 ;  /* 0x000000050e097224 */ /* 0x000fe400078e0208 */
[--C-:B------:R-:W-:Y:S01]  /*0670*/  IMAD.WIDE R4, R13, 0x4, R2.reuse ;  /* 0x000000040d047825 */ /* 0x100fe200078e0202 */
[----:B------:R-:W3:Y:S01]  /*0680*/  LDG.E R11, desc[UR4][R10.64] ;  /* 0x000000040a0b7981 */ /* 0x000ee2000c1e1900 */
[----:B------:R-:W0:Y:S02]  /*0690*/  LDC.64 R12, c[0x0][0x380] ;  /* 0x0000e000ff0c7b82 */ /* 0x000e240000000a00 */
[----:B------:R-:W-:-:S02]  /*06a0*/  IMAD.WIDE R8, R9, 0x4, R2 ;  /* 0x0000000409087825 */ /* 0x000fc400078e0202 */
[----:B------:R-:W4:Y:S02]  /*06b0*/  LDG.E R5, desc[UR4][R4.64] ;  /* 0x0000000404057981 */ /* 0x000f24000c1e1900 */
[----:B------:R-:W-:Y:S02]  /*06c0*/  IMAD.WIDE R2, R0, 0x4, R2 ;  /* 0x0000000400027825 */ /* 0x000fe400078e0202 */
[----:B------:R-:W5:Y:S04]  /*06d0*/  LDG.E R9, desc[UR4][R8.64] ;  /* 0x0000000408097981 */ /* 0x000f68000c1e1900 */
[----:B------:R-:W2:Y:S01]  /*06e0*/  LDG.E R2, desc[UR4][R2.64] ;  /* 0x0000000402027981 */ /* 0x000ea2000c1e1900 */
[----:B---3--:R-:W-:-:S04]  /*06f0*/  FADD R14, R6, R11 ;  /* 0x0000000b060e7221 */ /* 0x008fc80000000000 */
[----:B----4-:R-:W-:-:S04]  /*0700*/  FADD R14, R14, R5 ;  /* 0x000000050e0e7221 */ /* 0x010fc80000000000 */
[----:B-----5:R-:W-:-:S04]  /*0710*/  FADD R14, R14, R9 ;  /* 0x000000090e0e7221 */ /* 0x020fc80000000000 */
[----:B--2---:R-:W-:Y:S01]  /*0720*/  FMUL R11, R14, UR6 ;  /* 0x000000060e0b7c20 */ /* 0x004fe20008400000 */
[----:B0-----:R-:W-:-:S04]  /*0730*/  IMAD.WIDE R6, R0, 0x4, R12 ;  /* 0x0000000400067825 */ /* 0x001fc800078e020c */
[----:B------:R-:W-:-:S05]  /*0740*/  FFMA R11, R2, UR7, R11 ;  /* 0x00000007020b7c23 */ /* 0x000fca000800000b */
[----:B------:R-:W-:Y:S01]  /*0750*/  STG.E desc[UR4][R6.64], R11 ;  /* 0x0000000b06007986 */ /* 0x000fe2000c101904 */
[----:B------:R-:W-:Y:S05]  /*0760*/  EXIT ;  /* 0x000000000000794d */ /* 0x000fea0003800000 */
.L_x_0:
[----:B------:R-:W-:-:S00]  /*0770*/  BRA `(.L_x_0) ;  /* 0xfffffffc00fc7947 */ /* 0x000fc0000383ffff */
[----:B------:R-:W-:-:S00]  /*0780*/  NOP ;  /* 0x0000000000007918 */ /* 0x000fc00000000000 */
[----:B------:R-:W-:-:S00]  /*0790*/  NOP ;  /* 0x0000000000007918 */ /* 0x000fc00000000000 */
[----:B------:R-:W-:-:S00]  /*07a0*/  NOP ;  /* 0x0000000000007918 */ /* 0x000fc00000000000 */
[----:B------:R-:W-:-:S00]  /*07b0*/  NOP ;  /* 0x0000000000007918 */ /* 0x000fc00000000000 */
[----:B------:R-:W-:-:S00]  /*07c0*/  NOP ;  /* 0x0000000000007918 */ /* 0x000fc00000000000 */
[----:B------:R-:W-:-:S00]  /*07d0*/  NOP ;  /* 0x0000000000007918 */ /* 0x000fc00000000000 */
[----:B------:R-:W-:-:S00]  /*07e0*/  NOP ;  /* 0x0000000000007918 */ /* 0x000fc00000000000 */
[----:B------:R-:W-:-:S00]  /*07f0*/  NOP ;  /* 0x0000000000007918 */ /* 0x000fc00000000000 */
.L_x_1:


//--------------------- .nv.shared.reserved.0     --------------------------
	.section	.nv.shared.reserved.0,"aw",@nobits
	.weak		__nv_reservedSMEM_offset_0_alias
	.size		__nv_reservedSMEM_offset_0_alias, 0, 64
	.other		__nv_reservedSMEM_offset_0_alias,@"STO_CUDA_RESERVED_SHARED STV_DEFAULT"
__nv_reservedSMEM_offset_0_alias:
	.zero		0
	.zero		64


//--------------------- .nv.constant0._Z13dev_lapl_iterPfPKfffii --------------------------
	.section	.nv.constant0._Z13dev_lapl_iterPfPKfffii,"a",@progbits
	.sectionflags	@""
	.align	4
.nv.constant0._Z13dev_lapl_iterPfPKfffii:
	.zero		928


//--------------------- SYMBOLS --------------------------

	.type		.nv.reservedSmem.offset0,@object
	.size		.nv.reservedSmem.offset0,0x4
